//
// Generated by NVIDIA NVVM Compiler
//
// Compiler Build ID: CL-36424714
// Cuda compilation tools, release 13.0, V13.0.88
// Based on NVVM 20.0.0
//

.version 9.0
.target sm_100
.address_size 64

	// .globl	_Z25device_copy_scalar_kernelPiS_i

.visible .entry _Z25device_copy_scalar_kernelPiS_i(
	.param .u64 .ptr .align 1 _Z25device_copy_scalar_kernelPiS_i_param_0,
	.param .u64 .ptr .align 1 _Z25device_copy_scalar_kernelPiS_i_param_1,
	.param .u32 _Z25device_copy_scalar_kernelPiS_i_param_2
)
{
	.reg .pred 	%p<3>;
	.reg .b32 	%r<12>;
	.reg .b64 	%rd<8>;

	ld.param.u64 	%rd3, [_Z25device_copy_scalar_kernelPiS_i_param_0];
	ld.param.u64 	%rd4, [_Z25device_copy_scalar_kernelPiS_i_param_1];
	ld.param.u32 	%r6, [_Z25device_copy_scalar_kernelPiS_i_param_2];
	mov.u32 	%r7, %ctaid.x;
	mov.u32 	%r1, %ntid.x;
	mov.u32 	%r8, %tid.x;
	mad.lo.s32 	%r11, %r7, %r1, %r8;
	setp.ge.s32 	%p1, %r11, %r6;
	@%p1 bra 	$L__BB0_3;
	mov.u32 	%r9, %nctaid.x;
	mul.lo.s32 	%r3, %r1, %r9;
	cvta.to.global.u64 	%rd1, %rd3;
	cvta.to.global.u64 	%rd2, %rd4;
$L__BB0_2:
	mul.wide.s32 	%rd5, %r11, 4;
	add.s64 	%rd6, %rd1, %rd5;
	ld.global.u32 	%r10, [%rd6];
	add.s64 	%rd7, %rd2, %rd5;
	st.global.u32 	[%rd7], %r10;
	add.s32 	%r11, %r11, %r3;
	setp.lt.s32 	%p2, %r11, %r6;
	@%p2 bra 	$L__BB0_2;
$L__BB0_3:
	ret;

}


// ===== COMPILED SASS (sm_100) =====

	.target	sm_100

	.elftype	@"ET_EXEC"


//--------------------- .note.nv.tkinfo           --------------------------
	.section	.note.nv.tkinfo,"",@"SHT_NOTE"
	.sectionflags	@"SHF_NOTE_NV_TKINFO"
	.tkinfo
        /*0018*/ 	.word	0x00000002
        /*0030*/ 	.string	""
        /*0030*/ 	.string	"ptxas"
        /*0030*/ 	.string	"Cuda compilation tools, release 13.0, V13.0.88"
        /*0030*/ 	.string	"Build cuda_13.0.r13.0/compiler.36424714_0"
        /*0030*/ 	.string	"-arch sm_100 -m 64 "



//--------------------- .note.nv.cuinfo           --------------------------
	.section	.note.nv.cuinfo,"",@"SHT_NOTE"
	.sectionflags	@"SHF_NOTE_NV_CUINFO"
        /*0018*/ 	.short	0x0002
        /*001a*/ 	.short	0x0064
        /*001c*/ 	.short	0x0082
	.zero		2


//--------------------- .nv.info                  --------------------------
	.section	.nv.info,"",@"SHT_CUDA_INFO"
	.align	4


	//----- nvinfo : EIATTR_REGCOUNT
	.align		4
        /*0000*/ 	.byte	0x04, 0x2f
        /*0002*/ 	.short	(.L_1 - .L_0)
	.align		4
.L_0:
        /*0004*/ 	.word	index@(_Z25device_copy_scalar_kernelPiS_i)
        /*0008*/ 	.word	0x0000000e


	//----- nvinfo : EIATTR_FRAME_SIZE
	.align		4
.L_1:
        /*000c*/ 	.byte	0x04, 0x11
        /*000e*/ 	.short	(.L_3 - .L_2)
	.align		4
.L_2:
        /*0010*/ 	.word	index@(_Z25device_copy_scalar_kernelPiS_i)
        /*0014*/ 	.word	0x00000000


	//----- nvinfo : EIATTR_MIN_STACK_SIZE
	.align		4
.L_3:
        /*0018*/ 	.byte	0x04, 0x12
        /*001a*/ 	.short	(.L_5 - .L_4)
	.align		4
.L_4:
        /*001c*/ 	.word	index@(_Z25device_copy_scalar_kernelPiS_i)
        /*0020*/ 	.word	0x00000000
.L_5:


//--------------------- .nv.compat                --------------------------
	.section	.nv.compat,"",@"SHT_CUDA_COMPAT_INFO"
	.align	4
        /*0000*/ 	.byte	0x02, 0x09, 0x00, 0x00, 0x02, 0x02, 0x01, 0x00, 0x02, 0x05, 0x05, 0x00, 0x03, 0x07, 0x01, 0x01
        /*0010*/ 	.byte	0x02, 0x03, 0x00, 0x00, 0x02, 0x06, 0x01, 0x00, 0x04, 0x0b, 0x08, 0x00, 0x09, 0x00, 0x00, 0x00
        /*0020*/ 	.byte	0x00, 0x00, 0x00, 0x00


//--------------------- .nv.info._Z25device_copy_scalar_kernelPiS_i --------------------------
	.section	.nv.info._Z25device_copy_scalar_kernelPiS_i,"",@"SHT_CUDA_INFO"
	.sectionflags	@""
	.align	4


	//----- nvinfo : EIATTR_CUDA_API_VERSION
	.align		4
        /*0000*/ 	.byte	0x04, 0x37
        /*0002*/ 	.short	(.L_7 - .L_6)
.L_6:
        /*0004*/ 	.word	0x00000082


	//----- nvinfo : EIATTR_KPARAM_INFO
	.align		4
.L_7:
        /*0008*/ 	.byte	0x04, 0x17
        /*000a*/ 	.short	(.L_9 - .L_8)
.L_8:
        /*000c*/ 	.word	0x00000000
        /*0010*/ 	.short	0x0002
        /*0012*/ 	.short	0x0010
        /*0014*/ 	.byte	0x00, 0xf0, 0x11, 0x00


	//----- nvinfo : EIATTR_KPARAM_INFO
	.align		4
.L_9:
        /*0018*/ 	.byte	0x04, 0x17
        /*001a*/ 	.short	(.L_11 - .L_10)
.L_10:
        /*001c*/ 	.word	0x00000000
        /*0020*/ 	.short	0x0001
        /*0022*/ 	.short	0x0008
        /*0024*/ 	.byte	0x00, 0xf5, 0x21, 0x00


	//----- nvinfo : EIATTR_KPARAM_INFO
	.align		4
.L_11:
        /*0028*/ 	.byte	0x04, 0x17
        /*002a*/ 	.short	(.L_13 - .L_12)
.L_12:
        /*002c*/ 	.word	0x00000000
        /*0030*/ 	.short	0x0000
        /*0032*/ 	.short	0x0000
        /*0034*/ 	.byte	0x00, 0xf5, 0x21, 0x00


	//----- nvinfo : EIATTR_SPARSE_MMA_MASK
	.align		4
.L_13:
        /*0038*/ 	.byte	0x03, 0x50
        /*003a*/ 	.short	0x0000


	//----- nvinfo : EIATTR_MAXREG_COUNT
	.align		4
        /*003c*/ 	.byte	0x03, 0x1b
        /*003e*/ 	.short	0x00ff


	//----- nvinfo : EIATTR_MERCURY_ISA_VERSION
	.align		4
        /*0040*/ 	.byte	0x03, 0x5f
        /*0042*/ 	.short	0x0101


	//----- nvinfo : EIATTR_VRC_CTA_INIT_COUNT
	.align		4
        /*0044*/ 	.byte	0x02, 0x4a
	.zero		1
	.zero		1


	//----- nvinfo : EIATTR_EXIT_INSTR_OFFSETS
	.align		4
        /*0048*/ 	.byte	0x04, 0x1c
        /*004a*/ 	.short	(.L_15 - .L_14)


	//   ....[0]....
.L_14:
        /*004c*/ 	.word	0x00000070


	//   ....[1]....
        /*0050*/ 	.word	0x00000140


	//----- nvinfo : EIATTR_CRS_STACK_SIZE
	.align		4
.L_15:
        /*0054*/ 	.byte	0x04, 0x1e
        /*0056*/ 	.short	(.L_17 - .L_16)
.L_16:
        /*0058*/ 	.word	0x00000000


	//----- nvinfo : EIATTR_CBANK_PARAM_SIZE
	.align		4
.L_17:
        /*005c*/ 	.byte	0x03, 0x19
        /*005e*/ 	.short	0x0014


	//----- nvinfo : EIATTR_PARAM_CBANK
	.align		4
        /*0060*/ 	.byte	0x04, 0x0a
        /*0062*/ 	.short	(.L_19 - .L_18)
	.align		4
.L_18:
        /*0064*/ 	.word	index@(.nv.constant0._Z25device_copy_scalar_kernelPiS_i)
        /*0068*/ 	.short	0x0380
        /*006a*/ 	.short	0x0014


	//----- nvinfo : EIATTR_SW_WAR
	.align		4
.L_19:
        /*006c*/ 	.byte	0x04, 0x36
        /*006e*/ 	.short	(.L_21 - .L_20)
.L_20:
        /*0070*/ 	.word	0x00000008
.L_21:


//--------------------- .nv.callgraph             --------------------------
	.section	.nv.callgraph,"",@"SHT_CUDA_CALLGRAPH"
	.align	4
	.sectionentsize	8
	.align		4
        /*0000*/ 	.word	0x00000000
	.align		4
        /*0004*/ 	.word	0xffffffff
	.align		4
        /*0008*/ 	.word	0x00000000
	.align		4
        /*000c*/ 	.word	0xfffffffe
	.align		4
        /*0010*/ 	.word	0x00000000
	.align		4
        /*0014*/ 	.word	0xfffffffd
	.align		4
        /*0018*/ 	.word	0x00000000
	.align		4
        /*001c*/ 	.word	0xfffffffc


//--------------------- .text._Z25device_copy_scalar_kernelPiS_i --------------------------
	.section	.text._Z25device_copy_scalar_kernelPiS_i,"ax",@progbits
	.align	128
        .global         _Z25device_copy_scalar_kernelPiS_i
        .type           _Z25device_copy_scalar_kernelPiS_i,@function
        .size           _Z25device_copy_scalar_kernelPiS_i,(.L_x_2 - _Z25device_copy_scalar_kernelPiS_i)
        .other          _Z25device_copy_scalar_kernelPiS_i,@"STO_CUDA_ENTRY STV_DEFAULT"
_Z25device_copy_scalar_kernelPiS_i:
.text._Z25device_copy_scalar_kernelPiS_i:
[----:B------:R-:W-:Y:S01]  /*0000*/  LDC R1, c[0x0][0x37c] ;  /* 0x0000df00ff017b82 */ /* 0x000fe20000000800 */
[----:B------:R-:W0:Y:S07]  /*0010*/  S2R R0, SR_TID.X ;  /* 0x0000000000007919 */ /* 0x000e2e0000002100 */
[----:B------:R-:W0:Y:S01]  /*0020*/  S2UR UR4, SR_CTAID.X ;  /* 0x00000000000479c3 */ /* 0x000e220000002500 */
[----:B------:R-:W1:Y:S07]  /*0030*/  LDCU UR5, c[0x0][0x390] ;  /* 0x00007200ff0577ac */ /* 0x000e6e0008000800 */
[----:B------:R-:W0:Y:S02]  /*0040*/  LDC R11, c[0x0][0x360] ;  /* 0x0000d800ff0b7b82 */ /* 0x000e240000000800 */
[----:B0-----:R-:W-:-:S05]  /*0050*/  IMAD R0, R11, UR4, R0 ;  /* 0x000000040b007c24 */ /* 0x001fca000f8e0200 */
[----:B-1----:R-:W-:-:S13]  /*0060*/  ISETP.GE.AND P0, PT, R0, UR5, PT ;  /* 0x0000000500007c0c */ /* 0x002fda000bf06270 */
[----:B------:R-:W-:Y:S05]  /*0070*/  @P0 EXIT ;  /* 0x000000000000094d */ /* 0x000fea0003800000 */
[----:B------:R-:W0:Y:S01]  /*0080*/  LDC.64 R6, c[0x0][0x380] ;  /* 0x0000e000ff067b82 */ /* 0x000e220000000a00 */
[----:B------:R-:W1:Y:S01]  /*0090*/  LDCU UR4, c[0x0][0x370] ;  /* 0x00006e00ff0477ac */ /* 0x000e620008000800 */
[----:B------:R-:W2:Y:S06]  /*00a0*/  LDCU.64 UR6, c[0x0][0x358] ;  /* 0x00006b00ff0677ac */ /* 0x000eac0008000a00 */
[----:B------:R-:W3:Y:S01]  /*00b0*/  LDC.64 R8, c[0x0][0x388] ;  /* 0x0000e200ff087b82 */ /* 0x000ee20000000a00 */
[----:B-1----:R-:W-:-:S07]  /*00c0*/  IMAD R11, R11, UR4, RZ ;  /* 0x000000040b0b7c24 */ /* 0x002fce000f8e02ff */
.L_x_0:
[----:B01----:R-:W-:-:S06]  /*00d0*/  IMAD.WIDE R2, R0, 0x4, R6 ;  /* 0x0000000400027825 */ /* 0x003fcc00078e0206 */
[----:B--2---:R-:W2:Y:S01]  /*00e0*/  LDG.E R3, desc[UR6][R2.64] ;  /* 0x0000000602037981 */ /* 0x004ea2000c1e1900 */
[----:B---3--:R-:W-:Y:S01]  /*00f0*/  IMAD.WIDE R4, R0, 0x4, R8 ;  /* 0x0000000400047825 */ /* 0x008fe200078e0208 */
[----:B------:R-:W-:-:S04]  /*0100*/  IADD3 R0, PT, PT, R11, R0, RZ ;  /* 0x000000000b007210 */ /* 0x000fc80007ffe0ff */
[----:B------:R-:W-:Y:S01]  /*0110*/  ISETP.GE.AND P0, PT, R0, UR5, PT ;  /* 0x0000000500007c0c */ /* 0x000fe2000bf06270 */
[----:B--2---:R1:W-:-:S12]  /*0120*/  STG.E desc[UR6][R4.64], R3 ;  /* 0x0000000304007986 */ /* 0x0043d8000c101906 */
[----:B------:R-:W-:Y:S05]  /*0130*/  @!P0 BRA `(.L_x_0) ;  /* 0xfffffffc00e48947 */ /* 0x000fea000383ffff */
[----:B------:R-:W-:Y:S05]  /*0140*/  EXIT ;  /* 0x000000000000794d */ /* 0x000fea0003800000 */
.L_x_1:
[----:B------:R-:W-:-:S00]  /*0150*/  BRA `(.L_x_1) ;  /* 0xfffffffc00fc7947 */ /* 0x000fc0000383ffff */
[----:B------:R-:W-:-:S00]  /*0160*/  NOP ;  /* 0x0000000000007918 */ /* 0x000fc00000000000 */
        /* <DEDUP_REMOVED lines=9> */
.L_x_2:


//--------------------- .nv.shared.reserved.0     --------------------------
	.section	.nv.shared.reserved.0,"aw",@nobits
	.weak		__nv_reservedSMEM_offset_0_alias
	.size		__nv_reservedSMEM_offset_0_alias, 0, 64
	.other		__nv_reservedSMEM_offset_0_alias,@"STO_CUDA_RESERVED_SHARED STV_DEFAULT"
__nv_reservedSMEM_offset_0_alias:
	.zero		0
	.zero		64


//--------------------- .nv.constant0._Z25device_copy_scalar_kernelPiS_i --------------------------
	.section	.nv.constant0._Z25device_copy_scalar_kernelPiS_i,"a",@progbits
	.sectionflags	@""
	.align	4
.nv.constant0._Z25device_copy_scalar_kernelPiS_i:
	.zero		916


//--------------------- SYMBOLS --------------------------

	.type		.nv.reservedSmem.offset0,@object
	.size		.nv.reservedSmem.offset0,0x4
